	.headerflags	@"EF_CUDA_TEXMODE_UNIFIED EF_CUDA_64BIT_ADDRESS EF_CUDA_ACCELERATORS EF_CUDA_SM90 EF_CUDA_VIRTUAL_SM(EF_CUDA_SM90)"
	.elftype	@"ET_EXEC"


//--------------------- .nv.info                  --------------------------
	.section	.nv.info,"",@"SHT_CUDA_INFO"
	.align	4


	//----- nvinfo : EIATTR_REGCOUNT
	.align		4
        /*0000*/ 	.byte	0x04, 0x2f
        /*0002*/ 	.short	(.L_1 - .L_0)
	.align		4
.L_0:
        /*0004*/ 	.word	index@(triton_poi_fused_relu_3)
        /*0008*/ 	.word	0x00000008


	//----- nvinfo : EIATTR_MIN_STACK_SIZE
	.align		4
.L_1:
        /*000c*/ 	.byte	0x04, 0x12
        /*000e*/ 	.short	(.L_3 - .L_2)
	.align		4
.L_2:
        /*0010*/ 	.word	index@(triton_poi_fused_relu_3)
        /*0014*/ 	.word	0x00000000


	//----- nvinfo : EIATTR_FRAME_SIZE
	.align		4
.L_3:
        /*0018*/ 	.byte	0x04, 0x11
        /*001a*/ 	.short	(.L_5 - .L_4)
	.align		4
.L_4:
        /*001c*/ 	.word	index@(triton_poi_fused_relu_3)
        /*0020*/ 	.word	0x00000000


	//----- nvinfo : EIATTR_MIN_STACK_SIZE
	.align		4
.L_5:
        /*0024*/ 	.byte	0x04, 0x12
        /*0026*/ 	.short	(.L_7 - .L_6)
	.align		4
.L_6:
        /*0028*/ 	.word	index@(triton_poi_fused_relu_3)
        /*002c*/ 	.word	0x00000000
.L_7:


//--------------------- .nv.info.triton_poi_fused_relu_3 --------------------------
	.section	.nv.info.triton_poi_fused_relu_3,"",@"SHT_CUDA_INFO"
	.sectionflags	@""
	.align	4


	//----- nvinfo : EIATTR_CUDA_API_VERSION
	.align		4
        /*0000*/ 	.byte	0x04, 0x37
        /*0002*/ 	.short	(.L_9 - .L_8)
.L_8:
        /*0004*/ 	.word	0x0000007c


	//----- nvinfo : EIATTR_KPARAM_INFO
	.align		4
.L_9:
        /*0008*/ 	.byte	0x04, 0x17
        /*000a*/ 	.short	(.L_11 - .L_10)
.L_10:
        /*000c*/ 	.word	0x00000000
        /*0010*/ 	.short	0x0001
        /*0012*/ 	.short	0x0008
        /*0014*/ 	.byte	0x00, 0xf0, 0x11, 0x00


	//----- nvinfo : EIATTR_KPARAM_INFO
	.align		4
.L_11:
        /*0018*/ 	.byte	0x04, 0x17
        /*001a*/ 	.short	(.L_13 - .L_12)
.L_12:
        /*001c*/ 	.word	0x00000000
        /*0020*/ 	.short	0x0000
        /*0022*/ 	.short	0x0000
        /*0024*/ 	.byte	0x00, 0xf4, 0x21, 0x00


	//----- nvinfo : EIATTR_SPARSE_MMA_MASK
	.align		4
.L_13:
        /*0028*/ 	.byte	0x03, 0x50
        /*002a*/ 	.short	0x0000


	//----- nvinfo : EIATTR_MAXREG_COUNT
	.align		4
        /*002c*/ 	.byte	0x03, 0x1b
        /*002e*/ 	.short	0x00ff


	//----- nvinfo : EIATTR_EXIT_INSTR_OFFSETS
	.align		4
        /*0030*/ 	.byte	0x04, 0x1c
        /*0032*/ 	.short	(.L_15 - .L_14)


	//   ....[0]....
.L_14:
        /*0034*/ 	.word	0x000000f0


	//----- nvinfo : EIATTR_REQNTID
	.align		4
.L_15:
        /*0038*/ 	.byte	0x04, 0x10
        /*003a*/ 	.short	(.L_17 - .L_16)
.L_16:
        /*003c*/ 	.word	0x00000100
        /*0040*/ 	.word	0x00000001
        /*0044*/ 	.word	0x00000001


	//----- nvinfo : EIATTR_CBANK_PARAM_SIZE
	.align		4
.L_17:
        /*0048*/ 	.byte	0x03, 0x19
        /*004a*/ 	.short	0x000c


	//----- nvinfo : EIATTR_PARAM_CBANK
	.align		4
        /*004c*/ 	.byte	0x04, 0x0a
        /*004e*/ 	.short	(.L_19 - .L_18)
	.align		4
.L_18:
        /*0050*/ 	.word	index@(.nv.constant0.triton_poi_fused_relu_3)
        /*0054*/ 	.short	0x0210
        /*0056*/ 	.short	0x000c


	//----- nvinfo : EIATTR_SW_WAR
	.align		4
.L_19:
        /*0058*/ 	.byte	0x04, 0x36
        /*005a*/ 	.short	(.L_21 - .L_20)
.L_20:
        /*005c*/ 	.word	0x00000008
.L_21:


//--------------------- .nv.callgraph             --------------------------
	.section	.nv.callgraph,"",@"SHT_CUDA_CALLGRAPH"
	.align	4
	.sectionentsize	8
	.align		4
        /*0000*/ 	.word	0x00000000
	.align		4
        /*0004*/ 	.word	0xffffffff
	.align		4
        /*0008*/ 	.word	0x00000000
	.align		4
        /*000c*/ 	.word	0xfffffffe
	.align		4
        /*0010*/ 	.word	0x00000000
	.align		4
        /*0014*/ 	.word	0xfffffffd
	.align		4
        /*0018*/ 	.word	0x00000000
	.align		4
        /*001c*/ 	.word	0xfffffffc


//--------------------- .text.triton_poi_fused_relu_3 --------------------------
	.section	.text.triton_poi_fused_relu_3,"ax",@progbits
	.align	128
        .global         triton_poi_fused_relu_3
        .type           triton_poi_fused_relu_3,@function
        .size           triton_poi_fused_relu_3,(.L_x_1 - triton_poi_fused_relu_3)
        .other          triton_poi_fused_relu_3,@"STO_CUDA_ENTRY STV_DEFAULT"
triton_poi_fused_relu_3:
.text.triton_poi_fused_relu_3:
[----:B------:R-:W-:Y:S01]  /*0000*/  LDC R1, c[0x0][0x28] ;  /* 0x00000a00ff017b82 */ /* 0x000fe20000000800 */
[----:B------:R-:W1:Y:S07]  /*0010*/  S2R R0, SR_TID.X ;  /* 0x0000000000007919 */ /* 0x000e6e0000002100 */
[----:B------:R-:W2:Y:S01]  /*0020*/  LDC.64 R2, c[0x0][0x210] ;  /* 0x00008400ff027b82 */ /* 0x000ea20000000a00 */
[----:B------:R-:W-:Y:S01]  /*0030*/  ULDC.64 UR4, c[0x0][0x208] ;  /* 0x0000820000047ab9 */ /* 0x000fe20000000a00 */
[----:B------:R-:W3:Y:S01]  /*0040*/  S2R R5, SR_CTAID.X ;  /* 0x0000000000057919 */ /* 0x000ee20000002500 */
[----:B-1----:R-:W-:-:S05]  /*0050*/  IMAD.SHL.U32 R0, R0, 0x2, RZ ;  /* 0x0000000200007824 */ /* 0x002fca00078e00ff */
[----:B------:R-:W-:-:S05]  /*0060*/  LOP3.LUT R0, R0, 0x1fe, RZ, 0xc0, !PT ;  /* 0x000001fe00007812 */ /* 0x000fca00078ec0ff */
[----:B---3--:R-:W-:-:S04]  /*0070*/  IMAD R5, R5, 0x200, R0 ;  /* 0x0000020005057824 */ /* 0x008fc800078e0200 */
[----:B--2---:R-:W-:-:S05]  /*0080*/  IMAD.WIDE R2, R5, 0x4, R2 ;  /* 0x0000000405027825 */ /* 0x004fca00078e0202 */
[----:B------:R-:W2:Y:S02]  /*0090*/  LDG.E.64 R4, desc[UR4][R2.64] ;  /* 0x0000000402047981 */ /* 0x000ea4000c1e1b00 */
[C---:B--2---:R-:W-:Y:S02]  /*00a0*/  FSETP.GEU.AND P0, PT, R4.reuse, RZ, PT ;  /* 0x000000ff0400720b */ /* 0x044fe40003f0e000 */
[C---:B------:R-:W-:Y:S02]  /*00b0*/  FSETP.GEU.AND P1, PT, R5.reuse, RZ, PT ;  /* 0x000000ff0500720b */ /* 0x040fe40003f2e000 */
[----:B------:R-:W-:Y:S02]  /*00c0*/  FSEL R4, R4, RZ, P0 ;  /* 0x000000ff04047208 */ /* 0x000fe40000000000 */
[----:B------:R-:W-:-:S05]  /*00d0*/  FSEL R5, R5, RZ, P1 ;  /* 0x000000ff05057208 */ /* 0x000fca0000800000 */
[----:B------:R-:W-:Y:S01]  /*00e0*/  STG.E.64 desc[UR4][R2.64], R4 ;  /* 0x0000000402007986 */ /* 0x000fe2000c101b04 */
[----:B------:R-:W-:Y:S05]  /*00f0*/  EXIT ;  /* 0x000000000000794d */ /* 0x000fea0003800000 */
.L_x_0:
[----:B------:R-:W-:-:S00]  /*0100*/  BRA `(.L_x_0) ;  /* 0xfffffffc00fc7947 */ /* 0x000fc0000383ffff */
[----:B------:R-:W-:-:S00]  /*0110*/  NOP ;  /* 0x0000000000007918 */ /* 0x000fc00000000000 */
        /* <DEDUP_REMOVED lines=14> */
.L_x_1:


//--------------------- .nv.constant0.triton_poi_fused_relu_3 --------------------------
	.section	.nv.constant0.triton_poi_fused_relu_3,"a",@progbits
	.sectionflags	@""
	.align	4
.nv.constant0.triton_poi_fused_relu_3:
	.zero		540
